//
// Generated by NVIDIA NVVM Compiler
//
// Compiler Build ID: CL-36424714
// Cuda compilation tools, release 13.0, V13.0.88
// Based on NVVM 20.0.0
//

.version 9.0
.target sm_100
.address_size 64

	// .globl	_Z12testFunctionv
.extern .func  (.param .b32 func_retval0) vprintf
(
	.param .b64 vprintf_param_0,
	.param .b64 vprintf_param_1
)
;
.global .align 1 .b8 $str[17] = {100, 58, 32, 37, 100, 32, 32, 32, 37, 100, 32, 32, 32, 37, 100, 10};

.visible .entry _Z12testFunctionv()
{
	.local .align 8 .b8 	__local_depot0[16];
	.reg .b64 	%SP;
	.reg .b64 	%SPL;
	.reg .b32 	%r<49>;
	.reg .b64 	%rd<5>;

	mov.u64 	%SPL, __local_depot0;
	cvta.local.u64 	%SP, %SPL;
	add.u64 	%rd1, %SP, 0;
	add.u64 	%rd2, %SPL, 0;
	mov.b32 	%r1, 0;
	st.local.v2.u32 	[%rd2], {%r1, %r1};
	st.local.u32 	[%rd2+8], %r1;
	mov.u64 	%rd3, $str;
	cvta.global.u64 	%rd4, %rd3;
	{ // callseq 0, 0
	.param .b64 param0;
	st.param.b64 	[param0], %rd4;
	.param .b64 param1;
	st.param.b64 	[param1], %rd1;
	.param .b32 retval0;
	call.uni (retval0), 
	vprintf, 
	(
	param0, 
	param1
	);
	ld.param.b32 	%r2, [retval0];
	} // callseq 0
	mov.b32 	%r4, 1;
	st.local.v2.u32 	[%rd2], {%r4, %r4};
	st.local.u32 	[%rd2+8], %r1;
	{ // callseq 1, 0
	.param .b64 param0;
	st.param.b64 	[param0], %rd4;
	.param .b64 param1;
	st.param.b64 	[param1], %rd1;
	.param .b32 retval0;
	call.uni (retval0), 
	vprintf, 
	(
	param0, 
	param1
	);
	ld.param.b32 	%r5, [retval0];
	} // callseq 1
	mov.b32 	%r7, 2;
	st.local.v2.u32 	[%rd2], {%r7, %r1};
	st.local.u32 	[%rd2+8], %r4;
	{ // callseq 2, 0
	.param .b64 param0;
	st.param.b64 	[param0], %rd4;
	.param .b64 param1;
	st.param.b64 	[param1], %rd1;
	.param .b32 retval0;
	call.uni (retval0), 
	vprintf, 
	(
	param0, 
	param1
	);
	ld.param.b32 	%r8, [retval0];
	} // callseq 2
	mov.b32 	%r10, 3;
	st.local.v2.u32 	[%rd2], {%r10, %r4};
	st.local.u32 	[%rd2+8], %r4;
	{ // callseq 3, 0
	.param .b64 param0;
	st.param.b64 	[param0], %rd4;
	.param .b64 param1;
	st.param.b64 	[param1], %rd1;
	.param .b32 retval0;
	call.uni (retval0), 
	vprintf, 
	(
	param0, 
	param1
	);
	ld.param.b32 	%r11, [retval0];
	} // callseq 3
	mov.b32 	%r13, 4;
	st.local.v2.u32 	[%rd2], {%r13, %r7};
	st.local.u32 	[%rd2+8], %r1;
	{ // callseq 4, 0
	.param .b64 param0;
	st.param.b64 	[param0], %rd4;
	.param .b64 param1;
	st.param.b64 	[param1], %rd1;
	.param .b32 retval0;
	call.uni (retval0), 
	vprintf, 
	(
	param0, 
	param1
	);
	ld.param.b32 	%r14, [retval0];
	} // callseq 4
	mov.b32 	%r16, 5;
	st.local.v2.u32 	[%rd2], {%r16, %r10};
	st.local.u32 	[%rd2+8], %r1;
	{ // callseq 5, 0
	.param .b64 param0;
	st.param.b64 	[param0], %rd4;
	.param .b64 param1;
	st.param.b64 	[param1], %rd1;
	.param .b32 retval0;
	call.uni (retval0), 
	vprintf, 
	(
	param0, 
	param1
	);
	ld.param.b32 	%r17, [retval0];
	} // callseq 5
	mov.b32 	%r19, 6;
	st.local.v2.u32 	[%rd2], {%r19, %r7};
	st.local.u32 	[%rd2+8], %r4;
	{ // callseq 6, 0
	.param .b64 param0;
	st.param.b64 	[param0], %rd4;
	.param .b64 param1;
	st.param.b64 	[param1], %rd1;
	.param .b32 retval0;
	call.uni (retval0), 
	vprintf, 
	(
	param0, 
	param1
	);
	ld.param.b32 	%r20, [retval0];
	} // callseq 6
	mov.b32 	%r22, 7;
	st.local.v2.u32 	[%rd2], {%r22, %r10};
	st.local.u32 	[%rd2+8], %r4;
	{ // callseq 7, 0
	.param .b64 param0;
	st.param.b64 	[param0], %rd4;
	.param .b64 param1;
	st.param.b64 	[param1], %rd1;
	.param .b32 retval0;
	call.uni (retval0), 
	vprintf, 
	(
	param0, 
	param1
	);
	ld.param.b32 	%r23, [retval0];
	} // callseq 7
	mov.b32 	%r25, 8;
	st.local.v2.u32 	[%rd2], {%r25, %r1};
	st.local.u32 	[%rd2+8], %r7;
	{ // callseq 8, 0
	.param .b64 param0;
	st.param.b64 	[param0], %rd4;
	.param .b64 param1;
	st.param.b64 	[param1], %rd1;
	.param .b32 retval0;
	call.uni (retval0), 
	vprintf, 
	(
	param0, 
	param1
	);
	ld.param.b32 	%r26, [retval0];
	} // callseq 8
	mov.b32 	%r28, 9;
	st.local.v2.u32 	[%rd2], {%r28, %r4};
	st.local.u32 	[%rd2+8], %r7;
	{ // callseq 9, 0
	.param .b64 param0;
	st.param.b64 	[param0], %rd4;
	.param .b64 param1;
	st.param.b64 	[param1], %rd1;
	.param .b32 retval0;
	call.uni (retval0), 
	vprintf, 
	(
	param0, 
	param1
	);
	ld.param.b32 	%r29, [retval0];
	} // callseq 9
	mov.b32 	%r31, 10;
	st.local.v2.u32 	[%rd2], {%r31, %r1};
	st.local.u32 	[%rd2+8], %r10;
	{ // callseq 10, 0
	.param .b64 param0;
	st.param.b64 	[param0], %rd4;
	.param .b64 param1;
	st.param.b64 	[param1], %rd1;
	.param .b32 retval0;
	call.uni (retval0), 
	vprintf, 
	(
	param0, 
	param1
	);
	ld.param.b32 	%r32, [retval0];
	} // callseq 10
	mov.b32 	%r34, 11;
	st.local.v2.u32 	[%rd2], {%r34, %r4};
	st.local.u32 	[%rd2+8], %r10;
	{ // callseq 11, 0
	.param .b64 param0;
	st.param.b64 	[param0], %rd4;
	.param .b64 param1;
	st.param.b64 	[param1], %rd1;
	.param .b32 retval0;
	call.uni (retval0), 
	vprintf, 
	(
	param0, 
	param1
	);
	ld.param.b32 	%r35, [retval0];
	} // callseq 11
	mov.b32 	%r37, 12;
	st.local.v2.u32 	[%rd2], {%r37, %r7};
	st.local.u32 	[%rd2+8], %r7;
	{ // callseq 12, 0
	.param .b64 param0;
	st.param.b64 	[param0], %rd4;
	.param .b64 param1;
	st.param.b64 	[param1], %rd1;
	.param .b32 retval0;
	call.uni (retval0), 
	vprintf, 
	(
	param0, 
	param1
	);
	ld.param.b32 	%r38, [retval0];
	} // callseq 12
	mov.b32 	%r40, 13;
	st.local.v2.u32 	[%rd2], {%r40, %r10};
	st.local.u32 	[%rd2+8], %r7;
	{ // callseq 13, 0
	.param .b64 param0;
	st.param.b64 	[param0], %rd4;
	.param .b64 param1;
	st.param.b64 	[param1], %rd1;
	.param .b32 retval0;
	call.uni (retval0), 
	vprintf, 
	(
	param0, 
	param1
	);
	ld.param.b32 	%r41, [retval0];
	} // callseq 13
	mov.b32 	%r43, 14;
	st.local.v2.u32 	[%rd2], {%r43, %r7};
	st.local.u32 	[%rd2+8], %r10;
	{ // callseq 14, 0
	.param .b64 param0;
	st.param.b64 	[param0], %rd4;
	.param .b64 param1;
	st.param.b64 	[param1], %rd1;
	.param .b32 retval0;
	call.uni (retval0), 
	vprintf, 
	(
	param0, 
	param1
	);
	ld.param.b32 	%r44, [retval0];
	} // callseq 14
	mov.b32 	%r46, 15;
	st.local.v2.u32 	[%rd2], {%r46, %r10};
	st.local.u32 	[%rd2+8], %r10;
	{ // callseq 15, 0
	.param .b64 param0;
	st.param.b64 	[param0], %rd4;
	.param .b64 param1;
	st.param.b64 	[param1], %rd1;
	.param .b32 retval0;
	call.uni (retval0), 
	vprintf, 
	(
	param0, 
	param1
	);
	ld.param.b32 	%r47, [retval0];
	} // callseq 15
	ret;

}


// ===== COMPILED SASS (sm_100) =====

	.target	sm_100

	.elftype	@"ET_EXEC"


//--------------------- .note.nv.tkinfo           --------------------------
	.section	.note.nv.tkinfo,"",@"SHT_NOTE"
	.sectionflags	@"SHF_NOTE_NV_TKINFO"
	.tkinfo
        /*0018*/ 	.word	0x00000002
        /*0030*/ 	.string	""
        /*0030*/ 	.string	"ptxas"
        /*0030*/ 	.string	"Cuda compilation tools, release 13.0, V13.0.88"
        /*0030*/ 	.string	"Build cuda_13.0.r13.0/compiler.36424714_0"
        /*0030*/ 	.string	"-arch sm_100 -m 64 "



//--------------------- .note.nv.cuinfo           --------------------------
	.section	.note.nv.cuinfo,"",@"SHT_NOTE"
	.sectionflags	@"SHF_NOTE_NV_CUINFO"
        /*0018*/ 	.short	0x0002
        /*001a*/ 	.short	0x0064
        /*001c*/ 	.short	0x0082
	.zero		2


//--------------------- .nv.info                  --------------------------
	.section	.nv.info,"",@"SHT_CUDA_INFO"
	.align	4


	//----- nvinfo : EIATTR_REGCOUNT
	.align		4
        /*0000*/ 	.byte	0x04, 0x2f
        /*0002*/ 	.short	(.L_2 - .L_1)
	.align		4
.L_1:
        /*0004*/ 	.word	index@(_Z12testFunctionv)
        /*0008*/ 	.word	0x00000018


	//----- nvinfo : EIATTR_FRAME_SIZE
	.align		4
.L_2:
        /*000c*/ 	.byte	0x04, 0x11
        /*000e*/ 	.short	(.L_4 - .L_3)
	.align		4
.L_3:
        /*0010*/ 	.word	index@(_Z12testFunctionv)
        /*0014*/ 	.word	0x00000010


	//----- nvinfo : EIATTR_MIN_STACK_SIZE
	.align		4
.L_4:
        /*0018*/ 	.byte	0x04, 0x12
        /*001a*/ 	.short	(.L_6 - .L_5)
	.align		4
.L_5:
        /*001c*/ 	.word	index@(_Z12testFunctionv)
        /*0020*/ 	.word	0x00000010
.L_6:


//--------------------- .nv.compat                --------------------------
	.section	.nv.compat,"",@"SHT_CUDA_COMPAT_INFO"
	.align	4
        /*0000*/ 	.byte	0x02, 0x09, 0x00, 0x00, 0x02, 0x02, 0x01, 0x00, 0x02, 0x05, 0x05, 0x00, 0x03, 0x07, 0x01, 0x01
        /*0010*/ 	.byte	0x02, 0x03, 0x00, 0x00, 0x02, 0x06, 0x01, 0x00, 0x04, 0x0b, 0x08, 0x00, 0x09, 0x00, 0x00, 0x00
        /*0020*/ 	.byte	0x00, 0x00, 0x00, 0x00


//--------------------- .nv.info._Z12testFunctionv --------------------------
	.section	.nv.info._Z12testFunctionv,"",@"SHT_CUDA_INFO"
	.sectionflags	@""
	.align	4


	//----- nvinfo : EIATTR_CUDA_API_VERSION
	.align		4
        /*0000*/ 	.byte	0x04, 0x37
        /*0002*/ 	.short	(.L_8 - .L_7)
.L_7:
        /*0004*/ 	.word	0x00000082


	//----- nvinfo : EIATTR_SPARSE_MMA_MASK
	.align		4
.L_8:
        /*0008*/ 	.byte	0x03, 0x50
        /*000a*/ 	.short	0x0000


	//----- nvinfo : EIATTR_MAXREG_COUNT
	.align		4
        /*000c*/ 	.byte	0x03, 0x1b
        /*000e*/ 	.short	0x00ff


	//----- nvinfo : EIATTR_EXTERNS
	.align		4
        /*0010*/ 	.byte	0x04, 0x0f
        /*0012*/ 	.short	(.L_10 - .L_9)


	//   ....[0]....
	.align		4
.L_9:
        /*0014*/ 	.word	index@(vprintf)


	//----- nvinfo : EIATTR_MERCURY_ISA_VERSION
	.align		4
.L_10:
        /*0018*/ 	.byte	0x03, 0x5f
        /*001a*/ 	.short	0x0101


	//----- nvinfo : EIATTR_VRC_CTA_INIT_COUNT
	.align		4
        /*001c*/ 	.byte	0x02, 0x4a
	.zero		1
	.zero		1


	//----- nvinfo : EIATTR_SYSCALL_OFFSETS
	.align		4
        /*0020*/ 	.byte	0x04, 0x46
        /*0022*/ 	.short	(.L_12 - .L_11)


	//   ....[0]....
.L_11:
        /*0024*/ 	.word	0x00000100


	//   ....[1]....
        /*0028*/ 	.word	0x000001c0


	//   ....[2]....
        /*002c*/ 	.word	0x00000290


	//   ....[3]....
        /*0030*/ 	.word	0x00000360


	//   ....[4]....
        /*0034*/ 	.word	0x00000420


	//   ....[5]....
        /*0038*/ 	.word	0x000004e0


	//   ....[6]....
        /*003c*/ 	.word	0x000005b0


	//   ....[7]....
        /*0040*/ 	.word	0x00000680


	//   ....[8]....
        /*0044*/ 	.word	0x00000750


	//   ....[9]....
        /*0048*/ 	.word	0x00000820


	//   ....[10]....
        /*004c*/ 	.word	0x000008f0


	//   ....[11]....
        /*0050*/ 	.word	0x000009c0


	//   ....[12]....
        /*0054*/ 	.word	0x00000a90


	//   ....[13]....
        /*0058*/ 	.word	0x00000b60


	//   ....[14]....
        /*005c*/ 	.word	0x00000c30


	//   ....[15]....
        /*0060*/ 	.word	0x00000d00


	//----- nvinfo : EIATTR_EXIT_INSTR_OFFSETS
	.align		4
.L_12:
        /*0064*/ 	.byte	0x04, 0x1c
        /*0066*/ 	.short	(.L_14 - .L_13)


	//   ....[0]....
.L_13:
        /*0068*/ 	.word	0x00000d10


	//----- nvinfo : EIATTR_SW_WAR
	.align		4
.L_14:
        /*006c*/ 	.byte	0x04, 0x36
        /*006e*/ 	.short	(.L_16 - .L_15)
.L_15:
        /*0070*/ 	.word	0x00000008
.L_16:


//--------------------- .nv.callgraph             --------------------------
	.section	.nv.callgraph,"",@"SHT_CUDA_CALLGRAPH"
	.align	4
	.sectionentsize	8
	.align		4
        /*0000*/ 	.word	0x00000000
	.align		4
        /*0004*/ 	.word	0xffffffff
	.align		4
        /*0008*/ 	.word	index@(_Z12testFunctionv)
	.align		4
        /*000c*/ 	.word	index@(vprintf)
	.align		4
        /*0010*/ 	.word	0x00000000
	.align		4
        /*0014*/ 	.word	0xfffffffe
	.align		4
        /*0018*/ 	.word	0x00000000
	.align		4
        /*001c*/ 	.word	0xfffffffd
	.align		4
        /*0020*/ 	.word	0x00000000
	.align		4
        /*0024*/ 	.word	0xfffffffc


//--------------------- .nv.constant4             --------------------------
	.section	.nv.constant4,"a",@progbits
	.align	8
	.align		8
.nv.constant4:
        /*0000*/ 	.dword	vprintf
	.align		8
        /*0008*/ 	.dword	$str


//--------------------- .text._Z12testFunctionv   --------------------------
	.section	.text._Z12testFunctionv,"ax",@progbits
	.align	128
        .global         _Z12testFunctionv
        .type           _Z12testFunctionv,@function
        .size           _Z12testFunctionv,(.L_x_17 - _Z12testFunctionv)
        .other          _Z12testFunctionv,@"STO_CUDA_ENTRY STV_DEFAULT"
_Z12testFunctionv:
.text._Z12testFunctionv:
[----:B------:R-:W0:Y:S01]  /*0000*/  LDC R1, c[0x0][0x37c] ;  /* 0x0000df00ff017b82 */ /* 0x000e220000000800 */
[----:B------:R-:W1:Y:S01]  /*0010*/  LDCU UR4, c[0x0][0x2f8] ;  /* 0x00005f00ff0477ac */ /* 0x000e620008000800 */
[----:B0-----:R-:W-:Y:S01]  /*0020*/  VIADD R1, R1, 0xfffffff0 ;  /* 0xfffffff001017836 */ /* 0x001fe20000000000 */
[----:B------:R-:W-:Y:S01]  /*0030*/  MOV R2, 0x0 ;  /* 0x0000000000027802 */ /* 0x000fe20000000f00 */
[----:B------:R-:W0:Y:S03]  /*0040*/  LDCU UR5, c[0x0][0x2fc] ;  /* 0x00005f80ff0577ac */ /* 0x000e260008000800 */
[----:B------:R2:W-:Y:S01]  /*0050*/  STL.64 [R1], RZ ;  /* 0x000000ff01007387 */ /* 0x0005e20000100a00 */
[----:B------:R2:W3:Y:S01]  /*0060*/  LDC.64 R8, c[0x4][R2] ;  /* 0x0100000002087b82 */ /* 0x0004e20000000a00 */
[----:B------:R-:W4:Y:S02]  /*0070*/  LDCU.64 UR6, c[0x4][0x8] ;  /* 0x01000100ff0677ac */ /* 0x000f240008000a00 */
[----:B------:R2:W-:Y:S01]  /*0080*/  STL [R1+0x8], RZ ;  /* 0x000008ff01007387 */ /* 0x0005e20000100800 */
[----:B-1----:R-:W-:-:S05]  /*0090*/  IADD3 R16, P0, PT, R1, UR4, RZ ;  /* 0x0000000401107c10 */ /* 0x002fca000ff1e0ff */
[----:B0-----:R-:W-:Y:S02]  /*00a0*/  IMAD.X R17, RZ, RZ, UR5, P0 ;  /* 0x00000005ff117e24 */ /* 0x001fe400080e06ff */
[----:B------:R-:W-:Y:S01]  /*00b0*/  IMAD.MOV.U32 R6, RZ, RZ, R16 ;  /* 0x000000ffff067224 */ /* 0x000fe200078e0010 */
[----:B----4-:R-:W-:Y:S01]  /*00c0*/  MOV R4, UR6 ;  /* 0x0000000600047c02 */ /* 0x010fe20008000f00 */
[----:B------:R-:W-:Y:S01]  /*00d0*/  IMAD.U32 R5, RZ, RZ, UR7 ;  /* 0x00000007ff057e24 */ /* 0x000fe2000f8e00ff */
[----:B--2---:R-:W-:-:S07]  /*00e0*/  MOV R7, R17 ;  /* 0x0000001100077202 */ /* 0x004fce0000000f00 */
[----:B------:R-:W-:-:S07]  /*00f0*/  LEPC R20, `(.L_x_0) ;  /* 0x000000001014794e */ /* 0x000fce0000000000 */
[----:B---3--:R-:W-:Y:S05]  /*0100*/  CALL.ABS.NOINC R8 ;  /* 0x0000000008007343 */ /* 0x008fea0003c00000 */
.L_x_0:
[----:B------:R-:W-:Y:S01]  /*0110*/  IMAD.MOV.U32 R8, RZ, RZ, 0x1 ;  /* 0x00000001ff087424 */ /* 0x000fe200078e00ff */
[----:B------:R0:W-:Y:S01]  /*0120*/  STL [R1+0x8], RZ ;  /* 0x000008ff01007387 */ /* 0x0001e20000100800 */
[----:B------:R-:W-:Y:S01]  /*0130*/  IMAD.MOV.U32 R9, RZ, RZ, 0x1 ;  /* 0x00000001ff097424 */ /* 0x000fe200078e00ff */
[----:B------:R0:W1:Y:S01]  /*0140*/  LDC.64 R10, c[0x4][R2] ;  /* 0x01000000020a7b82 */ /* 0x0000620000000a00 */
[----:B------:R-:W2:Y:S01]  /*0150*/  LDCU.64 UR4, c[0x4][0x8] ;  /* 0x01000100ff0477ac */ /* 0x000ea20008000a00 */
[----:B------:R-:W-:Y:S01]  /*0160*/  IMAD.MOV.U32 R6, RZ, RZ, R16 ;  /* 0x000000ffff067224 */ /* 0x000fe200078e0010 */
[----:B------:R-:W-:Y:S01]  /*0170*/  MOV R7, R17 ;  /* 0x0000001100077202 */ /* 0x000fe20000000f00 */
[----:B------:R0:W-:Y:S01]  /*0180*/  STL.64 [R1], R8 ;  /* 0x0000000801007387 */ /* 0x0001e20000100a00 */
[----:B--2---:R-:W-:Y:S01]  /*0190*/  MOV R4, UR4 ;  /* 0x0000000400047c02 */ /* 0x004fe20008000f00 */
[----:B0-----:R-:W-:-:S07]  /*01a0*/  IMAD.U32 R5, RZ, RZ, UR5 ;  /* 0x00000005ff057e24 */ /* 0x001fce000f8e00ff */
[----:B------:R-:W-:-:S07]  /*01b0*/  LEPC R20, `(.L_x_1) ;  /* 0x000000001014794e */ /* 0x000fce0000000000 */
[----:B-1----:R-:W-:Y:S05]  /*01c0*/  CALL.ABS.NOINC R10 ;  /* 0x000000000a007343 */ /* 0x002fea0003c00000 */
.L_x_1:
[----:B------:R-:W-:Y:S02]  /*01d0*/  HFMA2 R0, -RZ, RZ, 0, 5.9604644775390625e-08 ;  /* 0x00000001ff007431 */ /* 0x000fe400000001ff */
[----:B------:R-:W-:Y:S01]  /*01e0*/  IMAD.MOV.U32 R8, RZ, RZ, 0x2 ;  /* 0x00000002ff087424 */ /* 0x000fe200078e00ff */
[----:B------:R0:W1:Y:S01]  /*01f0*/  LDC.64 R10, c[0x4][R2] ;  /* 0x01000000020a7b82 */ /* 0x0000620000000a00 */
[----:B------:R-:W-:Y:S01]  /*0200*/  IMAD.MOV.U32 R9, RZ, RZ, RZ ;  /* 0x000000ffff097224 */ /* 0x000fe200078e00ff */
[----:B------:R-:W2:Y:S01]  /*0210*/  LDCU.64 UR4, c[0x4][0x8] ;  /* 0x01000100ff0477ac */ /* 0x000ea20008000a00 */
[----:B------:R-:W-:Y:S01]  /*0220*/  MOV R6, R16 ;  /* 0x0000001000067202 */ /* 0x000fe20000000f00 */
[----:B------:R-:W-:Y:S01]  /*0230*/  IMAD.MOV.U32 R7, RZ, RZ, R17 ;  /* 0x000000ffff077224 */ /* 0x000fe200078e0011 */
[----:B------:R0:W-:Y:S04]  /*0240*/  STL [R1+0x8], R0 ;  /* 0x0000080001007387 */ /* 0x0001e80000100800 */
[----:B------:R0:W-:Y:S01]  /*0250*/  STL.64 [R1], R8 ;  /* 0x0000000801007387 */ /* 0x0001e20000100a00 */
[----:B--2---:R-:W-:-:S02]  /*0260*/  IMAD.U32 R4, RZ, RZ, UR4 ;  /* 0x00000004ff047e24 */ /* 0x004fc4000f8e00ff */
[----:B0-----:R-:W-:-:S07]  /*0270*/  IMAD.U32 R5, RZ, RZ, UR5 ;  /* 0x00000005ff057e24 */ /* 0x001fce000f8e00ff */
[----:B------:R-:W-:-:S07]  /*0280*/  LEPC R20, `(.L_x_2) ;  /* 0x000000001014794e */ /* 0x000fce0000000000 */
[----:B-1----:R-:W-:Y:S05]  /*0290*/  CALL.ABS.NOINC R10 ;  /* 0x000000000a007343 */ /* 0x002fea0003c00000 */
.L_x_2:
[----:B------:R-:W-:Y:S02]  /*02a0*/  HFMA2 R9, -RZ, RZ, 0, 5.9604644775390625e-08 ;  /* 0x00000001ff097431 */ /* 0x000fe400000001ff */
[----:B------:R-:W-:Y:S01]  /*02b0*/  IMAD.MOV.U32 R8, RZ, RZ, 0x3 ;  /* 0x00000003ff087424 */ /* 0x000fe200078e00ff */
[----:B------:R0:W1:Y:S01]  /*02c0*/  LDC.64 R10, c[0x4][R2] ;  /* 0x01000000020a7b82 */ /* 0x0000620000000a00 */
[----:B------:R-:W-:Y:S01]  /*02d0*/  IMAD.MOV.U32 R0, RZ, RZ, 0x1 ;  /* 0x00000001ff007424 */ /* 0x000fe200078e00ff */
[----:B------:R-:W2:Y:S01]  /*02e0*/  LDCU.64 UR4, c[0x4][0x8] ;  /* 0x01000100ff0477ac */ /* 0x000ea20008000a00 */
[----:B------:R-:W-:Y:S01]  /*02f0*/  IMAD.MOV.U32 R6, RZ, RZ, R16 ;  /* 0x000000ffff067224 */ /* 0x000fe200078e0010 */
[----:B------:R0:W-:Y:S01]  /*0300*/  STL.64 [R1], R8 ;  /* 0x0000000801007387 */ /* 0x0001e20000100a00 */
[----:B------:R-:W-:-:S03]  /*0310*/  IMAD.MOV.U32 R7, RZ, RZ, R17 ;  /* 0x000000ffff077224 */ /* 0x000fc600078e0011 */
[----:B------:R0:W-:Y:S01]  /*0320*/  STL [R1+0x8], R0 ;  /* 0x0000080001007387 */ /* 0x0001e20000100800 */
[----:B--2---:R-:W-:Y:S01]  /*0330*/  IMAD.U32 R4, RZ, RZ, UR4 ;  /* 0x00000004ff047e24 */ /* 0x004fe2000f8e00ff */
[----:B0-----:R-:W-:-:S07]  /*0340*/  MOV R5, UR5 ;  /* 0x0000000500057c02 */ /* 0x001fce0008000f00 */
[----:B------:R-:W-:-:S07]  /*0350*/  LEPC R20, `(.L_x_3) ;  /* 0x000000001014794e */ /* 0x000fce0000000000 */
[----:B-1----:R-:W-:Y:S05]  /*0360*/  CALL.ABS.NOINC R10 ;  /* 0x000000000a007343 */ /* 0x002fea0003c00000 */
.L_x_3:
[----:B------:R-:W-:Y:S02]  /*0370*/  HFMA2 R8, -RZ, RZ, 0, 2.384185791015625e-07 ;  /* 0x00000004ff087431 */ /* 0x000fe400000001ff */
[----:B------:R-:W-:Y:S01]  /*0380*/  IMAD.MOV.U32 R9, RZ, RZ, 0x2 ;  /* 0x00000002ff097424 */ /* 0x000fe200078e00ff */
[----:B------:R0:W-:Y:S01]  /*0390*/  STL [R1+0x8], RZ ;  /* 0x000008ff01007387 */ /* 0x0001e20000100800 */
[----:B------:R0:W1:Y:S01]  /*03a0*/  LDC.64 R10, c[0x4][R2] ;  /* 0x01000000020a7b82 */ /* 0x0000620000000a00 */
[----:B------:R-:W2:Y:S01]  /*03b0*/  LDCU.64 UR4, c[0x4][0x8] ;  /* 0x01000100ff0477ac */ /* 0x000ea20008000a00 */
[----:B------:R-:W-:Y:S01]  /*03c0*/  IMAD.MOV.U32 R6, RZ, RZ, R16 ;  /* 0x000000ffff067224 */ /* 0x000fe200078e0010 */
[----:B------:R0:W-:Y:S01]  /*03d0*/  STL.64 [R1], R8 ;  /* 0x0000000801007387 */ /* 0x0001e20000100a00 */
[----:B------:R-:W-:Y:S02]  /*03e0*/  IMAD.MOV.U32 R7, RZ, RZ, R17 ;  /* 0x000000ffff077224 */ /* 0x000fe400078e0011 */
[----:B--2---:R-:W-:Y:S01]  /*03f0*/  IMAD.U32 R4, RZ, RZ, UR4 ;  /* 0x00000004ff047e24 */ /* 0x004fe2000f8e00ff */
[----:B0-----:R-:W-:-:S07]  /*0400*/  MOV R5, UR5 ;  /* 0x0000000500057c02 */ /* 0x001fce0008000f00 */
[----:B------:R-:W-:-:S07]  /*0410*/  LEPC R20, `(.L_x_4) ;  /* 0x000000001014794e */ /* 0x000fce0000000000 */
[----:B-1----:R-:W-:Y:S05]  /*0420*/  CALL.ABS.NOINC R10 ;  /* 0x000000000a007343 */ /* 0x002fea0003c00000 */
.L_x_4:
[----:B------:R-:W-:Y:S02]  /*0430*/  HFMA2 R8, -RZ, RZ, 0, 2.98023223876953125e-07 ;  /* 0x00000005ff087431 */ /* 0x000fe400000001ff */
        /* <DEDUP_REMOVED lines=11> */
.L_x_5:
[----:B------:R-:W-:Y:S02]  /*04f0*/  HFMA2 R8, -RZ, RZ, 0, 3.5762786865234375e-07 ;  /* 0x00000006ff087431 */ /* 0x000fe400000001ff */
[----:B------:R-:W-:Y:S01]  /*0500*/  IMAD.MOV.U32 R9, RZ, RZ, 0x2 ;  /* 0x00000002ff097424 */ /* 0x000fe200078e00ff */
[----:B------:R0:W1:Y:S01]  /*0510*/  LDC.64 R10, c[0x4][R2] ;  /* 0x01000000020a7b82 */ /* 0x0000620000000a00 */
[----:B------:R-:W-:Y:S01]  /*0520*/  IMAD.MOV.U32 R0, RZ, RZ, 0x1 ;  /* 0x00000001ff007424 */ /* 0x000fe200078e00ff */
[----:B------:R-:W2:Y:S01]  /*0530*/  LDCU.64 UR4, c[0x4][0x8] ;  /* 0x01000100ff0477ac */ /* 0x000ea20008000a00 */
[----:B------:R-:W-:Y:S01]  /*0540*/  IMAD.MOV.U32 R6, RZ, RZ, R16 ;  /* 0x000000ffff067224 */ /* 0x000fe200078e0010 */
[----:B------:R-:W-:Y:S01]  /*0550*/  MOV R7, R17 ;  /* 0x0000001100077202 */ /* 0x000fe20000000f00 */
[----:B------:R0:W-:Y:S04]  /*0560*/  STL.64 [R1], R8 ;  /* 0x0000000801007387 */ /* 0x0001e80000100a00 */
[----:B------:R0:W-:Y:S01]  /*0570*/  STL [R1+0x8], R0 ;  /* 0x0000080001007387 */ /* 0x0001e20000100800 */
[----:B--2---:R-:W-:Y:S01]  /*0580*/  MOV R4, UR4 ;  /* 0x0000000400047c02 */ /* 0x004fe20008000f00 */
[----:B0-----:R-:W-:-:S07]  /*0590*/  IMAD.U32 R5, RZ, RZ, UR5 ;  /* 0x00000005ff057e24 */ /* 0x001fce000f8e00ff */
[----:B------:R-:W-:-:S07]  /*05a0*/  LEPC R20, `(.L_x_6) ;  /* 0x000000001014794e */ /* 0x000fce0000000000 */
[----:B-1----:R-:W-:Y:S05]  /*05b0*/  CALL.ABS.NOINC R10 ;  /* 0x000000000a007343 */ /* 0x002fea0003c00000 */
.L_x_6:
[----:B------:R-:W-:Y:S02]  /*05c0*/  HFMA2 R0, -RZ, RZ, 0, 5.9604644775390625e-08 ;  /* 0x00000001ff007431 */ /* 0x000fe400000001ff */
[----:B------:R-:W-:Y:S01]  /*05d0*/  IMAD.MOV.U32 R8, RZ, RZ, 0x7 ;  /* 0x00000007ff087424 */ /* 0x000fe200078e00ff */
[----:B------:R0:W1:Y:S01]  /*05e0*/  LDC.64 R10, c[0x4][R2] ;  /* 0x01000000020a7b82 */ /* 0x0000620000000a00 */
[----:B------:R-:W-:Y:S01]  /*05f0*/  IMAD.MOV.U32 R9, RZ, RZ, 0x3 ;  /* 0x00000003ff097424 */ /* 0x000fe200078e00ff */
[----:B------:R-:W2:Y:S01]  /*0600*/  LDCU.64 UR4, c[0x4][0x8] ;  /* 0x01000100ff0477ac */ /* 0x000ea20008000a00 */
[----:B------:R-:W-:Y:S01]  /*0610*/  IMAD.MOV.U32 R6, RZ, RZ, R16 ;  /* 0x000000ffff067224 */ /* 0x000fe200078e0010 */
[----:B------:R-:W-:Y:S01]  /*0620*/  MOV R7, R17 ;  /* 0x0000001100077202 */ /* 0x000fe20000000f00 */
[----:B------:R0:W-:Y:S04]  /*0630*/  STL [R1+0x8], R0 ;  /* 0x0000080001007387 */ /* 0x0001e80000100800 */
[----:B------:R0:W-:Y:S01]  /*0640*/  STL.64 [R1], R8 ;  /* 0x0000000801007387 */ /* 0x0001e20000100a00 */
[----:B--2---:R-:W-:Y:S01]  /*0650*/  IMAD.U32 R4, RZ, RZ, UR4 ;  /* 0x00000004ff047e24 */ /* 0x004fe2000f8e00ff */
[----:B0-----:R-:W-:-:S07]  /*0660*/  MOV R5, UR5 ;  /* 0x0000000500057c02 */ /* 0x001fce0008000f00 */
[----:B------:R-:W-:-:S07]  /*0670*/  LEPC R20, `(.L_x_7) ;  /* 0x000000001014794e */ /* 0x000fce0000000000 */
[----:B-1----:R-:W-:Y:S05]  /*0680*/  CALL.ABS.NOINC R10 ;  /* 0x000000000a007343 */ /* 0x002fea0003c00000 */
.L_x_7:
[----:B------:R-:W-:Y:S02]  /*0690*/  HFMA2 R9, -RZ, RZ, 0, 0 ;  /* 0x00000000ff097431 */ /* 0x000fe400000001ff */
[----:B------:R-:W-:Y:S01]  /*06a0*/  IMAD.MOV.U32 R8, RZ, RZ, 0x8 ;  /* 0x00000008ff087424 */ /* 0x000fe200078e00ff */
[----:B------:R0:W1:Y:S01]  /*06b0*/  LDC.64 R10, c[0x4][R2] ;  /* 0x01000000020a7b82 */ /* 0x0000620000000a00 */
[----:B------:R-:W-:Y:S01]  /*06c0*/  IMAD.MOV.U32 R0, RZ, RZ, 0x2 ;  /* 0x00000002ff007424 */ /* 0x000fe200078e00ff */
[----:B------:R-:W2:Y:S01]  /*06d0*/  LDCU.64 UR4, c[0x4][0x8] ;  /* 0x01000100ff0477ac */ /* 0x000ea20008000a00 */
[----:B------:R-:W-:Y:S01]  /*06e0*/  MOV R6, R16 ;  /* 0x0000001000067202 */ /* 0x000fe20000000f00 */
[----:B------:R-:W-:Y:S01]  /*06f0*/  IMAD.MOV.U32 R7, RZ, RZ, R17 ;  /* 0x000000ffff077224 */ /* 0x000fe200078e0011 */
[----:B------:R0:W-:Y:S04]  /*0700*/  STL.64 [R1], R8 ;  /* 0x0000000801007387 */ /* 0x0001e80000100a00 */
[----:B------:R0:W-:Y:S01]  /*0710*/  STL [R1+0x8], R0 ;  /* 0x0000080001007387 */ /* 0x0001e20000100800 */
[----:B--2---:R-:W-:Y:S01]  /*0720*/  MOV R4, UR4 ;  /* 0x0000000400047c02 */ /* 0x004fe20008000f00 */
[----:B0-----:R-:W-:-:S07]  /*0730*/  IMAD.U32 R5, RZ, RZ, UR5 ;  /* 0x00000005ff057e24 */ /* 0x001fce000f8e00ff */
[----:B------:R-:W-:-:S07]  /*0740*/  LEPC R20, `(.L_x_8) ;  /* 0x000000001014794e */ /* 0x000fce0000000000 */
[----:B-1----:R-:W-:Y:S05]  /*0750*/  CALL.ABS.NOINC R10 ;  /* 0x000000000a007343 */ /* 0x002fea0003c00000 */
.L_x_8:
[----:B------:R-:W-:Y:S02]  /*0760*/  HFMA2 R8, -RZ, RZ, 0, 5.36441802978515625e-07 ;  /* 0x00000009ff087431 */ /* 0x000fe400000001ff */
[----:B------:R-:W-:Y:S01]  /*0770*/  IMAD.MOV.U32 R9, RZ, RZ, 0x1 ;  /* 0x00000001ff097424 */ /* 0x000fe200078e00ff */
[----:B------:R-:W-:Y:S01]  /*0780*/  MOV R0, 0x2 ;  /* 0x0000000200007802 */ /* 0x000fe20000000f00 */
[----:B------:R0:W1:Y:S01]  /*0790*/  LDC.64 R10, c[0x4][R2] ;  /* 0x01000000020a7b82 */ /* 0x0000620000000a00 */
[----:B------:R-:W2:Y:S01]  /*07a0*/  LDCU.64 UR4, c[0x4][0x8] ;  /* 0x01000100ff0477ac */ /* 0x000ea20008000a00 */
[----:B------:R-:W-:Y:S01]  /*07b0*/  IMAD.MOV.U32 R6, RZ, RZ, R16 ;  /* 0x000000ffff067224 */ /* 0x000fe200078e0010 */
[----:B------:R-:W-:Y:S01]  /*07c0*/  MOV R7, R17 ;  /* 0x0000001100077202 */ /* 0x000fe20000000f00 */
[----:B------:R0:W-:Y:S04]  /*07d0*/  STL.64 [R1], R8 ;  /* 0x0000000801007387 */ /* 0x0001e80000100a00 */
[----:B------:R0:W-:Y:S01]  /*07e0*/  STL [R1+0x8], R0 ;  /* 0x0000080001007387 */ /* 0x0001e20000100800 */
[----:B--2---:R-:W-:Y:S01]  /*07f0*/  IMAD.U32 R4, RZ, RZ, UR4 ;  /* 0x00000004ff047e24 */ /* 0x004fe2000f8e00ff */
[----:B0-----:R-:W-:-:S07]  /*0800*/  MOV R5, UR5 ;  /* 0x0000000500057c02 */ /* 0x001fce0008000f00 */
[----:B------:R-:W-:-:S07]  /*0810*/  LEPC R20, `(.L_x_9) ;  /* 0x000000001014794e */ /* 0x000fce0000000000 */
[----:B-1----:R-:W-:Y:S05]  /*0820*/  CALL.ABS.NOINC R10 ;  /* 0x000000000a007343 */ /* 0x002fea0003c00000 */
.L_x_9:
        /* <DEDUP_REMOVED lines=13> */
.L_x_10:
[----:B------:R-:W-:Y:S02]  /*0900*/  HFMA2 R8, -RZ, RZ, 0, 6.55651092529296875e-07 ;  /* 0x0000000bff087431 */ /* 0x000fe400000001ff */
        /* <DEDUP_REMOVED lines=12> */
.L_x_11:
[----:B------:R-:W-:Y:S02]  /*09d0*/  HFMA2 R9, -RZ, RZ, 0, 1.1920928955078125e-07 ;  /* 0x00000002ff097431 */ /* 0x000fe400000001ff */
        /* <DEDUP_REMOVED lines=12> */
.L_x_12:
[----:B------:R-:W-:Y:S02]  /*0aa0*/  HFMA2 R8, -RZ, RZ, 0, 7.74860382080078125e-07 ;  /* 0x0000000dff087431 */ /* 0x000fe400000001ff */
        /* <DEDUP_REMOVED lines=12> */
.L_x_13:
        /* <DEDUP_REMOVED lines=13> */
.L_x_14:
[----:B------:R-:W-:Y:S02]  /*0c40*/  HFMA2 R8, -RZ, RZ, 0, 8.94069671630859375e-07 ;  /* 0x0000000fff087431 */ /* 0x000fe400000001ff */
[----:B------:R-:W-:Y:S01]  /*0c50*/  IMAD.MOV.U32 R9, RZ, RZ, 0x3 ;  /* 0x00000003ff097424 */ /* 0x000fe200078e00ff */
[----:B------:R-:W-:Y:S01]  /*0c60*/  MOV R0, 0x3 ;  /* 0x0000000300007802 */ /* 0x000fe20000000f00 */
[----:B------:R-:W0:Y:S01]  /*0c70*/  LDC.64 R2, c[0x4][R2] ;  /* 0x0100000002027b82 */ /* 0x000e220000000a00 */
[----:B------:R-:W1:Y:S01]  /*0c80*/  LDCU.64 UR4, c[0x4][0x8] ;  /* 0x01000100ff0477ac */ /* 0x000e620008000a00 */
[----:B------:R-:W-:Y:S01]  /*0c90*/  IMAD.MOV.U32 R6, RZ, RZ, R16 ;  /* 0x000000ffff067224 */ /* 0x000fe200078e0010 */
[----:B------:R-:W-:Y:S01]  /*0ca0*/  MOV R7, R17 ;  /* 0x0000001100077202 */ /* 0x000fe20000000f00 */
[----:B------:R2:W-:Y:S04]  /*0cb0*/  STL.64 [R1], R8 ;  /* 0x0000000801007387 */ /* 0x0005e80000100a00 */
[----:B------:R2:W-:Y:S01]  /*0cc0*/  STL [R1+0x8], R0 ;  /* 0x0000080001007387 */ /* 0x0005e20000100800 */
[----:B-1----:R-:W-:Y:S01]  /*0cd0*/  IMAD.U32 R4, RZ, RZ, UR4 ;  /* 0x00000004ff047e24 */ /* 0x002fe2000f8e00ff */
[----:B--2---:R-:W-:-:S07]  /*0ce0*/  MOV R5, UR5 ;  /* 0x0000000500057c02 */ /* 0x004fce0008000f00 */
[----:B------:R-:W-:-:S07]  /*0cf0*/  LEPC R20, `(.L_x_15) ;  /* 0x000000001014794e */ /* 0x000fce0000000000 */
[----:B0-----:R-:W-:Y:S05]  /*0d00*/  CALL.ABS.NOINC R2 ;  /* 0x0000000002007343 */ /* 0x001fea0003c00000 */
.L_x_15:
[----:B------:R-:W-:Y:S05]  /*0d10*/  EXIT ;  /* 0x000000000000794d */ /* 0x000fea0003800000 */
.L_x_16:
[----:B------:R-:W-:-:S00]  /*0d20*/  BRA `(.L_x_16) ;  /* 0xfffffffc00fc7947 */ /* 0x000fc0000383ffff */
[----:B------:R-:W-:-:S00]  /*0d30*/  NOP ;  /* 0x0000000000007918 */ /* 0x000fc00000000000 */
        /* <DEDUP_REMOVED lines=12> */
.L_x_17:


//--------------------- .nv.global.init           --------------------------
	.section	.nv.global.init,"aw",@progbits
.nv.global.init:
	.type		$str,@object
	.size		$str,(.L_0 - $str)
$str:
        /*0000*/ 	.byte	0x64, 0x3a, 0x20, 0x25, 0x64, 0x20, 0x20, 0x20, 0x25, 0x64, 0x20, 0x20, 0x20, 0x25, 0x64, 0x0a
        /*0010*/ 	.byte	0x00
.L_0:


//--------------------- .nv.shared.reserved.0     --------------------------
	.section	.nv.shared.reserved.0,"aw",@nobits
	.weak		__nv_reservedSMEM_offset_0_alias
	.size		__nv_reservedSMEM_offset_0_alias, 0, 64
	.other		__nv_reservedSMEM_offset_0_alias,@"STO_CUDA_RESERVED_SHARED STV_DEFAULT"
__nv_reservedSMEM_offset_0_alias:
	.zero		0
	.zero		64


//--------------------- .nv.constant0._Z12testFunctionv --------------------------
	.section	.nv.constant0._Z12testFunctionv,"a",@progbits
	.sectionflags	@""
	.align	4
.nv.constant0._Z12testFunctionv:
	.zero		896


//--------------------- SYMBOLS --------------------------

	.type		.nv.reservedSmem.offset0,@object
	.size		.nv.reservedSmem.offset0,0x4
	.type		vprintf,@function
